//
// Generated by NVIDIA NVVM Compiler
//
// Compiler Build ID: CL-36424714
// Cuda compilation tools, release 13.0, V13.0.88
// Based on NVVM 20.0.0
//

.version 9.0
.target sm_100
.address_size 64

	// .globl	_Z10add_sourceiPfS_f

.visible .entry _Z10add_sourceiPfS_f(
	.param .u32 _Z10add_sourceiPfS_f_param_0,
	.param .u64 .ptr .align 1 _Z10add_sourceiPfS_f_param_1,
	.param .u64 .ptr .align 1 _Z10add_sourceiPfS_f_param_2,
	.param .f32 _Z10add_sourceiPfS_f_param_3
)
{
	.reg .pred 	%p<2>;
	.reg .b32 	%r<8>;
	.reg .b32 	%f<5>;
	.reg .b64 	%rd<8>;

	ld.param.u32 	%r2, [_Z10add_sourceiPfS_f_param_0];
	ld.param.u64 	%rd1, [_Z10add_sourceiPfS_f_param_1];
	ld.param.u64 	%rd2, [_Z10add_sourceiPfS_f_param_2];
	ld.param.f32 	%f1, [_Z10add_sourceiPfS_f_param_3];
	mov.u32 	%r3, %tid.x;
	mov.u32 	%r4, %ctaid.x;
	mov.u32 	%r5, %ntid.x;
	mad.lo.s32 	%r1, %r4, %r5, %r3;
	add.s32 	%r6, %r2, 2;
	mul.lo.s32 	%r7, %r6, %r6;
	setp.gt.s32 	%p1, %r1, %r7;
	@%p1 bra 	$L__BB0_2;
	cvta.to.global.u64 	%rd3, %rd2;
	cvta.to.global.u64 	%rd4, %rd1;
	mul.wide.s32 	%rd5, %r1, 4;
	add.s64 	%rd6, %rd3, %rd5;
	ld.global.f32 	%f2, [%rd6];
	add.s64 	%rd7, %rd4, %rd5;
	ld.global.f32 	%f3, [%rd7];
	fma.rn.f32 	%f4, %f1, %f2, %f3;
	st.global.f32 	[%rd7], %f4;
$L__BB0_2:
	ret;

}


// ===== COMPILED SASS (sm_100) =====

	.target	sm_100

	.elftype	@"ET_EXEC"


//--------------------- .note.nv.tkinfo           --------------------------
	.section	.note.nv.tkinfo,"",@"SHT_NOTE"
	.sectionflags	@"SHF_NOTE_NV_TKINFO"
	.tkinfo
        /*0018*/ 	.word	0x00000002
        /*0030*/ 	.string	""
        /*0030*/ 	.string	"ptxas"
        /*0030*/ 	.string	"Cuda compilation tools, release 13.0, V13.0.88"
        /*0030*/ 	.string	"Build cuda_13.0.r13.0/compiler.36424714_0"
        /*0030*/ 	.string	"-arch sm_100 -m 64 "



//--------------------- .note.nv.cuinfo           --------------------------
	.section	.note.nv.cuinfo,"",@"SHT_NOTE"
	.sectionflags	@"SHF_NOTE_NV_CUINFO"
        /*0018*/ 	.short	0x0002
        /*001a*/ 	.short	0x0064
        /*001c*/ 	.short	0x0082
	.zero		2


//--------------------- .nv.info                  --------------------------
	.section	.nv.info,"",@"SHT_CUDA_INFO"
	.align	4


	//----- nvinfo : EIATTR_REGCOUNT
	.align		4
        /*0000*/ 	.byte	0x04, 0x2f
        /*0002*/ 	.short	(.L_1 - .L_0)
	.align		4
.L_0:
        /*0004*/ 	.word	index@(_Z10add_sourceiPfS_f)
        /*0008*/ 	.word	0x0000000a


	//----- nvinfo : EIATTR_FRAME_SIZE
	.align		4
.L_1:
        /*000c*/ 	.byte	0x04, 0x11
        /*000e*/ 	.short	(.L_3 - .L_2)
	.align		4
.L_2:
        /*0010*/ 	.word	index@(_Z10add_sourceiPfS_f)
        /*0014*/ 	.word	0x00000000


	//----- nvinfo : EIATTR_MIN_STACK_SIZE
	.align		4
.L_3:
        /*0018*/ 	.byte	0x04, 0x12
        /*001a*/ 	.short	(.L_5 - .L_4)
	.align		4
.L_4:
        /*001c*/ 	.word	index@(_Z10add_sourceiPfS_f)
        /*0020*/ 	.word	0x00000000
.L_5:


//--------------------- .nv.compat                --------------------------
	.section	.nv.compat,"",@"SHT_CUDA_COMPAT_INFO"
	.align	4
        /*0000*/ 	.byte	0x02, 0x09, 0x00, 0x00, 0x02, 0x02, 0x01, 0x00, 0x02, 0x05, 0x05, 0x00, 0x03, 0x07, 0x01, 0x01
        /*0010*/ 	.byte	0x02, 0x03, 0x00, 0x00, 0x02, 0x06, 0x01, 0x00, 0x04, 0x0b, 0x08, 0x00, 0x09, 0x00, 0x00, 0x00
        /*0020*/ 	.byte	0x00, 0x00, 0x00, 0x00


//--------------------- .nv.info._Z10add_sourceiPfS_f --------------------------
	.section	.nv.info._Z10add_sourceiPfS_f,"",@"SHT_CUDA_INFO"
	.sectionflags	@""
	.align	4


	//----- nvinfo : EIATTR_CUDA_API_VERSION
	.align		4
        /*0000*/ 	.byte	0x04, 0x37
        /*0002*/ 	.short	(.L_7 - .L_6)
.L_6:
        /*0004*/ 	.word	0x00000082


	//----- nvinfo : EIATTR_KPARAM_INFO
	.align		4
.L_7:
        /*0008*/ 	.byte	0x04, 0x17
        /*000a*/ 	.short	(.L_9 - .L_8)
.L_8:
        /*000c*/ 	.word	0x00000000
        /*0010*/ 	.short	0x0003
        /*0012*/ 	.short	0x0018
        /*0014*/ 	.byte	0x00, 0xf0, 0x11, 0x00


	//----- nvinfo : EIATTR_KPARAM_INFO
	.align		4
.L_9:
        /*0018*/ 	.byte	0x04, 0x17
        /*001a*/ 	.short	(.L_11 - .L_10)
.L_10:
        /*001c*/ 	.word	0x00000000
        /*0020*/ 	.short	0x0002
        /*0022*/ 	.short	0x0010
        /*0024*/ 	.byte	0x00, 0xf5, 0x21, 0x00


	//----- nvinfo : EIATTR_KPARAM_INFO
	.align		4
.L_11:
        /*0028*/ 	.byte	0x04, 0x17
        /*002a*/ 	.short	(.L_13 - .L_12)
.L_12:
        /*002c*/ 	.word	0x00000000
        /*0030*/ 	.short	0x0001
        /*0032*/ 	.short	0x0008
        /*0034*/ 	.byte	0x00, 0xf5, 0x21, 0x00


	//----- nvinfo : EIATTR_KPARAM_INFO
	.align		4
.L_13:
        /*0038*/ 	.byte	0x04, 0x17
        /*003a*/ 	.short	(.L_15 - .L_14)
.L_14:
        /*003c*/ 	.word	0x00000000
        /*0040*/ 	.short	0x0000
        /*0042*/ 	.short	0x0000
        /*0044*/ 	.byte	0x00, 0xf0, 0x11, 0x00


	//----- nvinfo : EIATTR_SPARSE_MMA_MASK
	.align		4
.L_15:
        /*0048*/ 	.byte	0x03, 0x50
        /*004a*/ 	.short	0x0000


	//----- nvinfo : EIATTR_MAXREG_COUNT
	.align		4
        /*004c*/ 	.byte	0x03, 0x1b
        /*004e*/ 	.short	0x00ff


	//----- nvinfo : EIATTR_MERCURY_ISA_VERSION
	.align		4
        /*0050*/ 	.byte	0x03, 0x5f
        /*0052*/ 	.short	0x0101


	//----- nvinfo : EIATTR_VRC_CTA_INIT_COUNT
	.align		4
        /*0054*/ 	.byte	0x02, 0x4a
	.zero		1
	.zero		1


	//----- nvinfo : EIATTR_EXIT_INSTR_OFFSETS
	.align		4
        /*0058*/ 	.byte	0x04, 0x1c
        /*005a*/ 	.short	(.L_17 - .L_16)


	//   ....[0]....
.L_16:
        /*005c*/ 	.word	0x00000090


	//   ....[1]....
        /*0060*/ 	.word	0x00000140


	//----- nvinfo : EIATTR_CBANK_PARAM_SIZE
	.align		4
.L_17:
        /*0064*/ 	.byte	0x03, 0x19
        /*0066*/ 	.short	0x001c


	//----- nvinfo : EIATTR_PARAM_CBANK
	.align		4
        /*0068*/ 	.byte	0x04, 0x0a
        /*006a*/ 	.short	(.L_19 - .L_18)
	.align		4
.L_18:
        /*006c*/ 	.word	index@(.nv.constant0._Z10add_sourceiPfS_f)
        /*0070*/ 	.short	0x0380
        /*0072*/ 	.short	0x001c


	//----- nvinfo : EIATTR_SW_WAR
	.align		4
.L_19:
        /*0074*/ 	.byte	0x04, 0x36
        /*0076*/ 	.short	(.L_21 - .L_20)
.L_20:
        /*0078*/ 	.word	0x00000008
.L_21:


//--------------------- .nv.callgraph             --------------------------
	.section	.nv.callgraph,"",@"SHT_CUDA_CALLGRAPH"
	.align	4
	.sectionentsize	8
	.align		4
        /*0000*/ 	.word	0x00000000
	.align		4
        /*0004*/ 	.word	0xffffffff
	.align		4
        /*0008*/ 	.word	0x00000000
	.align		4
        /*000c*/ 	.word	0xfffffffe
	.align		4
        /*0010*/ 	.word	0x00000000
	.align		4
        /*0014*/ 	.word	0xfffffffd
	.align		4
        /*0018*/ 	.word	0x00000000
	.align		4
        /*001c*/ 	.word	0xfffffffc


//--------------------- .text._Z10add_sourceiPfS_f --------------------------
	.section	.text._Z10add_sourceiPfS_f,"ax",@progbits
	.align	128
        .global         _Z10add_sourceiPfS_f
        .type           _Z10add_sourceiPfS_f,@function
        .size           _Z10add_sourceiPfS_f,(.L_x_1 - _Z10add_sourceiPfS_f)
        .other          _Z10add_sourceiPfS_f,@"STO_CUDA_ENTRY STV_DEFAULT"
_Z10add_sourceiPfS_f:
.text._Z10add_sourceiPfS_f:
[----:B------:R-:W-:Y:S01]  /*0000*/  LDC R1, c[0x0][0x37c] ;  /* 0x0000df00ff017b82 */ /* 0x000fe20000000800 */
[----:B------:R-:W0:Y:S07]  /*0010*/  S2R R7, SR_TID.X ;  /* 0x0000000000077919 */ /* 0x000e2e0000002100 */
[----:B------:R-:W0:Y:S01]  /*0020*/  S2UR UR5, SR_CTAID.X ;  /* 0x00000000000579c3 */ /* 0x000e220000002500 */
[----:B------:R-:W1:Y:S07]  /*0030*/  LDCU UR4, c[0x0][0x380] ;  /* 0x00007000ff0477ac */ /* 0x000e6e0008000800 */
[----:B------:R-:W0:Y:S01]  /*0040*/  LDC R0, c[0x0][0x360] ;  /* 0x0000d800ff007b82 */ /* 0x000e220000000800 */
[----:B-1----:R-:W-:-:S04]  /*0050*/  UIADD3 UR4, UPT, UPT, UR4, 0x2, URZ ;  /* 0x0000000204047890 */ /* 0x002fc8000fffe0ff */
[----:B------:R-:W-:Y:S01]  /*0060*/  UIMAD UR4, UR4, UR4, URZ ;  /* 0x00000004040472a4 */ /* 0x000fe2000f8e02ff */
[----:B0-----:R-:W-:-:S05]  /*0070*/  IMAD R7, R0, UR5, R7 ;  /* 0x0000000500077c24 */ /* 0x001fca000f8e0207 */
[----:B------:R-:W-:-:S13]  /*0080*/  ISETP.GT.AND P0, PT, R7, UR4, PT ;  /* 0x0000000407007c0c */ /* 0x000fda000bf04270 */
[----:B------:R-:W-:Y:S05]  /*0090*/  @P0 EXIT ;  /* 0x000000000000094d */ /* 0x000fea0003800000 */
[----:B------:R-:W0:Y:S01]  /*00a0*/  LDC.64 R2, c[0x0][0x390] ;  /* 0x0000e400ff027b82 */ /* 0x000e220000000a00 */
[----:B------:R-:W1:Y:S01]  /*00b0*/  LDCU.64 UR4, c[0x0][0x358] ;  /* 0x00006b00ff0477ac */ /* 0x000e620008000a00 */
[----:B------:R-:W2:Y:S06]  /*00c0*/  LDCU UR6, c[0x0][0x398] ;  /* 0x00007300ff0677ac */ /* 0x000eac0008000800 */
[----:B------:R-:W3:Y:S01]  /*00d0*/  LDC.64 R4, c[0x0][0x388] ;  /* 0x0000e200ff047b82 */ /* 0x000ee20000000a00 */
[----:B0-----:R-:W-:-:S06]  /*00e0*/  IMAD.WIDE R2, R7, 0x4, R2 ;  /* 0x0000000407027825 */ /* 0x001fcc00078e0202 */
[----:B-1----:R-:W2:Y:S01]  /*00f0*/  LDG.E R2, desc[UR4][R2.64] ;  /* 0x0000000402027981 */ /* 0x002ea2000c1e1900 */
[----:B---3--:R-:W-:-:S05]  /*0100*/  IMAD.WIDE R4, R7, 0x4, R4 ;  /* 0x0000000407047825 */ /* 0x008fca00078e0204 */
[----:B------:R-:W2:Y:S02]  /*0110*/  LDG.E R7, desc[UR4][R4.64] ;  /* 0x0000000404077981 */ /* 0x000ea4000c1e1900 */
[----:B--2---:R-:W-:-:S05]  /*0120*/  FFMA R7, R2, UR6, R7 ;  /* 0x0000000602077c23 */ /* 0x004fca0008000007 */
[----:B------:R-:W-:Y:S01]  /*0130*/  STG.E desc[UR4][R4.64], R7 ;  /* 0x0000000704007986 */ /* 0x000fe2000c101904 */
[----:B------:R-:W-:Y:S05]  /*0140*/  EXIT ;  /* 0x000000000000794d */ /* 0x000fea0003800000 */
.L_x_0:
[----:B------:R-:W-:-:S00]  /*0150*/  BRA `(.L_x_0) ;  /* 0xfffffffc00fc7947 */ /* 0x000fc0000383ffff */
[----:B------:R-:W-:-:S00]  /*0160*/  NOP ;  /* 0x0000000000007918 */ /* 0x000fc00000000000 */
        /* <DEDUP_REMOVED lines=9> */
.L_x_1:


//--------------------- .nv.shared.reserved.0     --------------------------
	.section	.nv.shared.reserved.0,"aw",@nobits
	.weak		__nv_reservedSMEM_offset_0_alias
	.size		__nv_reservedSMEM_offset_0_alias, 0, 64
	.other		__nv_reservedSMEM_offset_0_alias,@"STO_CUDA_RESERVED_SHARED STV_DEFAULT"
__nv_reservedSMEM_offset_0_alias:
	.zero		0
	.zero		64


//--------------------- .nv.constant0._Z10add_sourceiPfS_f --------------------------
	.section	.nv.constant0._Z10add_sourceiPfS_f,"a",@progbits
	.sectionflags	@""
	.align	4
.nv.constant0._Z10add_sourceiPfS_f:
	.zero		924


//--------------------- SYMBOLS --------------------------

	.type		.nv.reservedSmem.offset0,@object
	.size		.nv.reservedSmem.offset0,0x4
